//
// Generated by NVIDIA NVVM Compiler
//
// Compiler Build ID: CL-36424714
// Cuda compilation tools, release 13.0, V13.0.88
// Based on NVVM 20.0.0
//

.version 9.0
.target sm_100
.address_size 64

	// .globl	_Z5saxpyifPfS_

.visible .entry _Z5saxpyifPfS_(
	.param .u32 _Z5saxpyifPfS__param_0,
	.param .f32 _Z5saxpyifPfS__param_1,
	.param .u64 .ptr .align 1 _Z5saxpyifPfS__param_2,
	.param .u64 .ptr .align 1 _Z5saxpyifPfS__param_3
)
{
	.reg .pred 	%p<2>;
	.reg .b32 	%r<3>;
	.reg .b32 	%f<5>;
	.reg .b64 	%rd<8>;

	ld.param.u32 	%r2, [_Z5saxpyifPfS__param_0];
	ld.param.f32 	%f1, [_Z5saxpyifPfS__param_1];
	ld.param.u64 	%rd1, [_Z5saxpyifPfS__param_2];
	ld.param.u64 	%rd2, [_Z5saxpyifPfS__param_3];
	mov.u32 	%r1, %tid.x;
	bar.sync 	0;
	setp.ge.s32 	%p1, %r1, %r2;
	@%p1 bra 	$L__BB0_2;
	cvta.to.global.u64 	%rd3, %rd1;
	cvta.to.global.u64 	%rd4, %rd2;
	mul.wide.u32 	%rd5, %r1, 4;
	add.s64 	%rd6, %rd3, %rd5;
	ld.global.f32 	%f2, [%rd6];
	add.s64 	%rd7, %rd4, %rd5;
	ld.global.f32 	%f3, [%rd7];
	fma.rn.f32 	%f4, %f1, %f2, %f3;
	st.global.f32 	[%rd7], %f4;
$L__BB0_2:
	ret;

}


// ===== COMPILED SASS (sm_100) =====

	.target	sm_100

	.elftype	@"ET_EXEC"


//--------------------- .note.nv.tkinfo           --------------------------
	.section	.note.nv.tkinfo,"",@"SHT_NOTE"
	.sectionflags	@"SHF_NOTE_NV_TKINFO"
	.tkinfo
        /*0018*/ 	.word	0x00000002
        /*0030*/ 	.string	""
        /*0030*/ 	.string	"ptxas"
        /*0030*/ 	.string	"Cuda compilation tools, release 13.0, V13.0.88"
        /*0030*/ 	.string	"Build cuda_13.0.r13.0/compiler.36424714_0"
        /*0030*/ 	.string	"-arch sm_100 -m 64 "



//--------------------- .note.nv.cuinfo           --------------------------
	.section	.note.nv.cuinfo,"",@"SHT_NOTE"
	.sectionflags	@"SHF_NOTE_NV_CUINFO"
        /*0018*/ 	.short	0x0002
        /*001a*/ 	.short	0x0064
        /*001c*/ 	.short	0x0082
	.zero		2


//--------------------- .nv.info                  --------------------------
	.section	.nv.info,"",@"SHT_CUDA_INFO"
	.align	4


	//----- nvinfo : EIATTR_REGCOUNT
	.align		4
        /*0000*/ 	.byte	0x04, 0x2f
        /*0002*/ 	.short	(.L_1 - .L_0)
	.align		4
.L_0:
        /*0004*/ 	.word	index@(_Z5saxpyifPfS_)
        /*0008*/ 	.word	0x0000000a


	//----- nvinfo : EIATTR_FRAME_SIZE
	.align		4
.L_1:
        /*000c*/ 	.byte	0x04, 0x11
        /*000e*/ 	.short	(.L_3 - .L_2)
	.align		4
.L_2:
        /*0010*/ 	.word	index@(_Z5saxpyifPfS_)
        /*0014*/ 	.word	0x00000000


	//----- nvinfo : EIATTR_MIN_STACK_SIZE
	.align		4
.L_3:
        /*0018*/ 	.byte	0x04, 0x12
        /*001a*/ 	.short	(.L_5 - .L_4)
	.align		4
.L_4:
        /*001c*/ 	.word	index@(_Z5saxpyifPfS_)
        /*0020*/ 	.word	0x00000000
.L_5:


//--------------------- .nv.compat                --------------------------
	.section	.nv.compat,"",@"SHT_CUDA_COMPAT_INFO"
	.align	4
        /*0000*/ 	.byte	0x02, 0x09, 0x00, 0x00, 0x02, 0x02, 0x01, 0x00, 0x02, 0x05, 0x05, 0x00, 0x03, 0x07, 0x01, 0x01
        /*0010*/ 	.byte	0x02, 0x03, 0x00, 0x00, 0x02, 0x06, 0x01, 0x00, 0x04, 0x0b, 0x08, 0x00, 0x09, 0x00, 0x00, 0x00
        /*0020*/ 	.byte	0x00, 0x00, 0x00, 0x00


//--------------------- .nv.info._Z5saxpyifPfS_   --------------------------
	.section	.nv.info._Z5saxpyifPfS_,"",@"SHT_CUDA_INFO"
	.sectionflags	@""
	.align	4


	//----- nvinfo : EIATTR_CUDA_API_VERSION
	.align		4
        /*0000*/ 	.byte	0x04, 0x37
        /*0002*/ 	.short	(.L_7 - .L_6)
.L_6:
        /*0004*/ 	.word	0x00000082


	//----- nvinfo : EIATTR_KPARAM_INFO
	.align		4
.L_7:
        /*0008*/ 	.byte	0x04, 0x17
        /*000a*/ 	.short	(.L_9 - .L_8)
.L_8:
        /*000c*/ 	.word	0x00000000
        /*0010*/ 	.short	0x0003
        /*0012*/ 	.short	0x0010
        /*0014*/ 	.byte	0x00, 0xf5, 0x21, 0x00


	//----- nvinfo : EIATTR_KPARAM_INFO
	.align		4
.L_9:
        /*0018*/ 	.byte	0x04, 0x17
        /*001a*/ 	.short	(.L_11 - .L_10)
.L_10:
        /*001c*/ 	.word	0x00000000
        /*0020*/ 	.short	0x0002
        /*0022*/ 	.short	0x0008
        /*0024*/ 	.byte	0x00, 0xf5, 0x21, 0x00


	//----- nvinfo : EIATTR_KPARAM_INFO
	.align		4
.L_11:
        /*0028*/ 	.byte	0x04, 0x17
        /*002a*/ 	.short	(.L_13 - .L_12)
.L_12:
        /*002c*/ 	.word	0x00000000
        /*0030*/ 	.short	0x0001
        /*0032*/ 	.short	0x0004
        /*0034*/ 	.byte	0x00, 0xf0, 0x11, 0x00


	//----- nvinfo : EIATTR_KPARAM_INFO
	.align		4
.L_13:
        /*0038*/ 	.byte	0x04, 0x17
        /*003a*/ 	.short	(.L_15 - .L_14)
.L_14:
        /*003c*/ 	.word	0x00000000
        /*0040*/ 	.short	0x0000
        /*0042*/ 	.short	0x0000
        /*0044*/ 	.byte	0x00, 0xf0, 0x11, 0x00


	//----- nvinfo : EIATTR_SPARSE_MMA_MASK
	.align		4
.L_15:
        /*0048*/ 	.byte	0x03, 0x50
        /*004a*/ 	.short	0x0000


	//----- nvinfo : EIATTR_MAXREG_COUNT
	.align		4
        /*004c*/ 	.byte	0x03, 0x1b
        /*004e*/ 	.short	0x00ff


	//----- nvinfo : EIATTR_NUM_BARRIERS
	.align		4
        /*0050*/ 	.byte	0x02, 0x4c
        /*0052*/ 	.byte	0x01
	.zero		1


	//----- nvinfo : EIATTR_MERCURY_ISA_VERSION
	.align		4
        /*0054*/ 	.byte	0x03, 0x5f
        /*0056*/ 	.short	0x0101


	//----- nvinfo : EIATTR_VRC_CTA_INIT_COUNT
	.align		4
        /*0058*/ 	.byte	0x02, 0x4a
	.zero		1
	.zero		1


	//----- nvinfo : EIATTR_EXIT_INSTR_OFFSETS
	.align		4
        /*005c*/ 	.byte	0x04, 0x1c
        /*005e*/ 	.short	(.L_17 - .L_16)


	//   ....[0]....
.L_16:
        /*0060*/ 	.word	0x00000050


	//   ....[1]....
        /*0064*/ 	.word	0x00000100


	//----- nvinfo : EIATTR_CBANK_PARAM_SIZE
	.align		4
.L_17:
        /*0068*/ 	.byte	0x03, 0x19
        /*006a*/ 	.short	0x0018


	//----- nvinfo : EIATTR_PARAM_CBANK
	.align		4
        /*006c*/ 	.byte	0x04, 0x0a
        /*006e*/ 	.short	(.L_19 - .L_18)
	.align		4
.L_18:
        /*0070*/ 	.word	index@(.nv.constant0._Z5saxpyifPfS_)
        /*0074*/ 	.short	0x0380
        /*0076*/ 	.short	0x0018


	//----- nvinfo : EIATTR_SW_WAR
	.align		4
.L_19:
        /*0078*/ 	.byte	0x04, 0x36
        /*007a*/ 	.short	(.L_21 - .L_20)
.L_20:
        /*007c*/ 	.word	0x00000008
.L_21:


//--------------------- .nv.callgraph             --------------------------
	.section	.nv.callgraph,"",@"SHT_CUDA_CALLGRAPH"
	.align	4
	.sectionentsize	8
	.align		4
        /*0000*/ 	.word	0x00000000
	.align		4
        /*0004*/ 	.word	0xffffffff
	.align		4
        /*0008*/ 	.word	0x00000000
	.align		4
        /*000c*/ 	.word	0xfffffffe
	.align		4
        /*0010*/ 	.word	0x00000000
	.align		4
        /*0014*/ 	.word	0xfffffffd
	.align		4
        /*0018*/ 	.word	0x00000000
	.align		4
        /*001c*/ 	.word	0xfffffffc


//--------------------- .text._Z5saxpyifPfS_      --------------------------
	.section	.text._Z5saxpyifPfS_,"ax",@progbits
	.align	128
        .global         _Z5saxpyifPfS_
        .type           _Z5saxpyifPfS_,@function
        .size           _Z5saxpyifPfS_,(.L_x_1 - _Z5saxpyifPfS_)
        .other          _Z5saxpyifPfS_,@"STO_CUDA_ENTRY STV_DEFAULT"
_Z5saxpyifPfS_:
.text._Z5saxpyifPfS_:
[----:B------:R-:W-:Y:S01]  /*0000*/  LDC R1, c[0x0][0x37c] ;  /* 0x0000df00ff017b82 */ /* 0x000fe20000000800 */
[----:B------:R-:W0:Y:S01]  /*0010*/  S2R R7, SR_TID.X ;  /* 0x0000000000077919 */ /* 0x000e220000002100 */
[----:B------:R-:W0:Y:S06]  /*0020*/  LDCU UR4, c[0x0][0x380] ;  /* 0x00007000ff0477ac */ /* 0x000e2c0008000800 */
[----:B------:R-:W-:Y:S01]  /*0030*/  BAR.SYNC.DEFER_BLOCKING 0x0 ;  /* 0x0000000000007b1d */ /* 0x000fe20000010000 */
[----:B0-----:R-:W-:-:S13]  /*0040*/  ISETP.GE.AND P0, PT, R7, UR4, PT ;  /* 0x0000000407007c0c */ /* 0x001fda000bf06270 */
[----:B------:R-:W-:Y:S05]  /*0050*/  @P0 EXIT ;  /* 0x000000000000094d */ /* 0x000fea0003800000 */
[----:B------:R-:W0:Y:S01]  /*0060*/  LDC.64 R2, c[0x0][0x388] ;  /* 0x0000e200ff027b82 */ /* 0x000e220000000a00 */
[----:B------:R-:W1:Y:S01]  /*0070*/  LDCU.64 UR4, c[0x0][0x358] ;  /* 0x00006b00ff0477ac */ /* 0x000e620008000a00 */
[----:B------:R-:W2:Y:S06]  /*0080*/  LDCU UR6, c[0x0][0x384] ;  /* 0x00007080ff0677ac */ /* 0x000eac0008000800 */
[----:B------:R-:W3:Y:S01]  /*0090*/  LDC.64 R4, c[0x0][0x390] ;  /* 0x0000e400ff047b82 */ /* 0x000ee20000000a00 */
[----:B0-----:R-:W-:-:S06]  /*00a0*/  IMAD.WIDE.U32 R2, R7, 0x4, R2 ;  /* 0x0000000407027825 */ /* 0x001fcc00078e0002 */
[----:B-1----:R-:W2:Y:S01]  /*00b0*/  LDG.E R2, desc[UR4][R2.64] ;  /* 0x0000000402027981 */ /* 0x002ea2000c1e1900 */
[----:B---3--:R-:W-:-:S05]  /*00c0*/  IMAD.WIDE.U32 R4, R7, 0x4, R4 ;  /* 0x0000000407047825 */ /* 0x008fca00078e0004 */
[----:B------:R-:W2:Y:S02]  /*00d0*/  LDG.E R7, desc[UR4][R4.64] ;  /* 0x0000000404077981 */ /* 0x000ea4000c1e1900 */
[----:B--2---:R-:W-:-:S05]  /*00e0*/  FFMA R7, R2, UR6, R7 ;  /* 0x0000000602077c23 */ /* 0x004fca0008000007 */
[----:B------:R-:W-:Y:S01]  /*00f0*/  STG.E desc[UR4][R4.64], R7 ;  /* 0x0000000704007986 */ /* 0x000fe2000c101904 */
[----:B------:R-:W-:Y:S05]  /*0100*/  EXIT ;  /* 0x000000000000794d */ /* 0x000fea0003800000 */
.L_x_0:
[----:B------:R-:W-:-:S00]  /*0110*/  BRA `(.L_x_0) ;  /* 0xfffffffc00fc7947 */ /* 0x000fc0000383ffff */
[----:B------:R-:W-:-:S00]  /*0120*/  NOP ;  /* 0x0000000000007918 */ /* 0x000fc00000000000 */
        /* <DEDUP_REMOVED lines=13> */
.L_x_1:


//--------------------- .nv.shared.reserved.0     --------------------------
	.section	.nv.shared.reserved.0,"aw",@nobits
	.weak		__nv_reservedSMEM_offset_0_alias
	.size		__nv_reservedSMEM_offset_0_alias, 0, 64
	.other		__nv_reservedSMEM_offset_0_alias,@"STO_CUDA_RESERVED_SHARED STV_DEFAULT"
__nv_reservedSMEM_offset_0_alias:
	.zero		0
	.zero		64


//--------------------- .nv.constant0._Z5saxpyifPfS_ --------------------------
	.section	.nv.constant0._Z5saxpyifPfS_,"a",@progbits
	.sectionflags	@""
	.align	4
.nv.constant0._Z5saxpyifPfS_:
	.zero		920


//--------------------- SYMBOLS --------------------------

	.type		.nv.reservedSmem.offset0,@object
	.size		.nv.reservedSmem.offset0,0x4
